//
// Generated by NVIDIA NVVM Compiler
//
// Compiler Build ID: CL-36424714
// Cuda compilation tools, release 13.0, V13.0.88
// Based on NVVM 20.0.0
//

.version 9.0
.target sm_100
.address_size 64

	// .globl	_Z15mm_tiled_kernelPfS_S_j
// _ZZ15mm_tiled_kernelPfS_S_jE3A_s has been demoted
// _ZZ15mm_tiled_kernelPfS_S_jE3B_s has been demoted

.visible .entry _Z15mm_tiled_kernelPfS_S_j(
	.param .u64 .ptr .align 1 _Z15mm_tiled_kernelPfS_S_j_param_0,
	.param .u64 .ptr .align 1 _Z15mm_tiled_kernelPfS_S_j_param_1,
	.param .u64 .ptr .align 1 _Z15mm_tiled_kernelPfS_S_j_param_2,
	.param .u32 _Z15mm_tiled_kernelPfS_S_j_param_3
)
{
	.reg .pred 	%p<3>;
	.reg .b32 	%r<33>;
	.reg .b32 	%f<105>;
	.reg .b64 	%rd<13>;
	// demoted variable
	.shared .align 4 .b8 _ZZ15mm_tiled_kernelPfS_S_jE3A_s[4096];
	// demoted variable
	.shared .align 4 .b8 _ZZ15mm_tiled_kernelPfS_S_jE3B_s[4096];
	ld.param.u64 	%rd3, [_Z15mm_tiled_kernelPfS_S_j_param_0];
	ld.param.u64 	%rd4, [_Z15mm_tiled_kernelPfS_S_j_param_1];
	ld.param.u64 	%rd5, [_Z15mm_tiled_kernelPfS_S_j_param_2];
	ld.param.u32 	%r19, [_Z15mm_tiled_kernelPfS_S_j_param_3];
	mov.u32 	%r20, %ctaid.y;
	mov.u32 	%r21, %ntid.y;
	mov.u32 	%r1, %tid.y;
	mad.lo.s32 	%r2, %r20, %r21, %r1;
	mov.u32 	%r22, %ctaid.x;
	mov.u32 	%r23, %ntid.x;
	mov.u32 	%r3, %tid.x;
	mad.lo.s32 	%r4, %r22, %r23, %r3;
	setp.lt.u32 	%p1, %r19, 32;
	mov.f32 	%f104, 0f00000000;
	@%p1 bra 	$L__BB0_3;
	shl.b32 	%r24, %r1, 7;
	mov.u32 	%r25, _ZZ15mm_tiled_kernelPfS_S_jE3A_s;
	add.s32 	%r5, %r25, %r24;
	shl.b32 	%r26, %r3, 2;
	add.s32 	%r6, %r5, %r26;
	mov.u32 	%r27, _ZZ15mm_tiled_kernelPfS_S_jE3B_s;
	add.s32 	%r8, %r27, %r26;
	add.s32 	%r7, %r8, %r24;
	shr.u32 	%r28, %r19, 5;
	neg.s32 	%r32, %r28;
	mad.lo.s32 	%r31, %r19, %r2, %r3;
	mad.lo.s32 	%r30, %r1, %r19, %r4;
	shl.b32 	%r12, %r19, 5;
	cvta.to.global.u64 	%rd1, %rd3;
	cvta.to.global.u64 	%rd2, %rd4;
	mov.f32 	%f104, 0f00000000;
$L__BB0_2:
	mul.wide.u32 	%rd6, %r31, 4;
	add.s64 	%rd7, %rd1, %rd6;
	ld.global.f32 	%f6, [%rd7];
	st.shared.f32 	[%r6], %f6;
	mul.wide.u32 	%rd8, %r30, 4;
	add.s64 	%rd9, %rd2, %rd8;
	ld.global.f32 	%f7, [%rd9];
	st.shared.f32 	[%r7], %f7;
	bar.sync 	0;
	ld.shared.f32 	%f8, [%r5];
	ld.shared.f32 	%f9, [%r8];
	fma.rn.f32 	%f10, %f8, %f9, %f104;
	ld.shared.f32 	%f11, [%r5+4];
	ld.shared.f32 	%f12, [%r8+128];
	fma.rn.f32 	%f13, %f11, %f12, %f10;
	ld.shared.f32 	%f14, [%r5+8];
	ld.shared.f32 	%f15, [%r8+256];
	fma.rn.f32 	%f16, %f14, %f15, %f13;
	ld.shared.f32 	%f17, [%r5+12];
	ld.shared.f32 	%f18, [%r8+384];
	fma.rn.f32 	%f19, %f17, %f18, %f16;
	ld.shared.f32 	%f20, [%r5+16];
	ld.shared.f32 	%f21, [%r8+512];
	fma.rn.f32 	%f22, %f20, %f21, %f19;
	ld.shared.f32 	%f23, [%r5+20];
	ld.shared.f32 	%f24, [%r8+640];
	fma.rn.f32 	%f25, %f23, %f24, %f22;
	ld.shared.f32 	%f26, [%r5+24];
	ld.shared.f32 	%f27, [%r8+768];
	fma.rn.f32 	%f28, %f26, %f27, %f25;
	ld.shared.f32 	%f29, [%r5+28];
	ld.shared.f32 	%f30, [%r8+896];
	fma.rn.f32 	%f31, %f29, %f30, %f28;
	ld.shared.f32 	%f32, [%r5+32];
	ld.shared.f32 	%f33, [%r8+1024];
	fma.rn.f32 	%f34, %f32, %f33, %f31;
	ld.shared.f32 	%f35, [%r5+36];
	ld.shared.f32 	%f36, [%r8+1152];
	fma.rn.f32 	%f37, %f35, %f36, %f34;
	ld.shared.f32 	%f38, [%r5+40];
	ld.shared.f32 	%f39, [%r8+1280];
	fma.rn.f32 	%f40, %f38, %f39, %f37;
	ld.shared.f32 	%f41, [%r5+44];
	ld.shared.f32 	%f42, [%r8+1408];
	fma.rn.f32 	%f43, %f41, %f42, %f40;
	ld.shared.f32 	%f44, [%r5+48];
	ld.shared.f32 	%f45, [%r8+1536];
	fma.rn.f32 	%f46, %f44, %f45, %f43;
	ld.shared.f32 	%f47, [%r5+52];
	ld.shared.f32 	%f48, [%r8+1664];
	fma.rn.f32 	%f49, %f47, %f48, %f46;
	ld.shared.f32 	%f50, [%r5+56];
	ld.shared.f32 	%f51, [%r8+1792];
	fma.rn.f32 	%f52, %f50, %f51, %f49;
	ld.shared.f32 	%f53, [%r5+60];
	ld.shared.f32 	%f54, [%r8+1920];
	fma.rn.f32 	%f55, %f53, %f54, %f52;
	ld.shared.f32 	%f56, [%r5+64];
	ld.shared.f32 	%f57, [%r8+2048];
	fma.rn.f32 	%f58, %f56, %f57, %f55;
	ld.shared.f32 	%f59, [%r5+68];
	ld.shared.f32 	%f60, [%r8+2176];
	fma.rn.f32 	%f61, %f59, %f60, %f58;
	ld.shared.f32 	%f62, [%r5+72];
	ld.shared.f32 	%f63, [%r8+2304];
	fma.rn.f32 	%f64, %f62, %f63, %f61;
	ld.shared.f32 	%f65, [%r5+76];
	ld.shared.f32 	%f66, [%r8+2432];
	fma.rn.f32 	%f67, %f65, %f66, %f64;
	ld.shared.f32 	%f68, [%r5+80];
	ld.shared.f32 	%f69, [%r8+2560];
	fma.rn.f32 	%f70, %f68, %f69, %f67;
	ld.shared.f32 	%f71, [%r5+84];
	ld.shared.f32 	%f72, [%r8+2688];
	fma.rn.f32 	%f73, %f71, %f72, %f70;
	ld.shared.f32 	%f74, [%r5+88];
	ld.shared.f32 	%f75, [%r8+2816];
	fma.rn.f32 	%f76, %f74, %f75, %f73;
	ld.shared.f32 	%f77, [%r5+92];
	ld.shared.f32 	%f78, [%r8+2944];
	fma.rn.f32 	%f79, %f77, %f78, %f76;
	ld.shared.f32 	%f80, [%r5+96];
	ld.shared.f32 	%f81, [%r8+3072];
	fma.rn.f32 	%f82, %f80, %f81, %f79;
	ld.shared.f32 	%f83, [%r5+100];
	ld.shared.f32 	%f84, [%r8+3200];
	fma.rn.f32 	%f85, %f83, %f84, %f82;
	ld.shared.f32 	%f86, [%r5+104];
	ld.shared.f32 	%f87, [%r8+3328];
	fma.rn.f32 	%f88, %f86, %f87, %f85;
	ld.shared.f32 	%f89, [%r5+108];
	ld.shared.f32 	%f90, [%r8+3456];
	fma.rn.f32 	%f91, %f89, %f90, %f88;
	ld.shared.f32 	%f92, [%r5+112];
	ld.shared.f32 	%f93, [%r8+3584];
	fma.rn.f32 	%f94, %f92, %f93, %f91;
	ld.shared.f32 	%f95, [%r5+116];
	ld.shared.f32 	%f96, [%r8+3712];
	fma.rn.f32 	%f97, %f95, %f96, %f94;
	ld.shared.f32 	%f98, [%r5+120];
	ld.shared.f32 	%f99, [%r8+3840];
	fma.rn.f32 	%f100, %f98, %f99, %f97;
	ld.shared.f32 	%f101, [%r5+124];
	ld.shared.f32 	%f102, [%r8+3968];
	fma.rn.f32 	%f104, %f101, %f102, %f100;
	bar.sync 	0;
	add.s32 	%r32, %r32, 1;
	setp.ne.s32 	%p2, %r32, 0;
	add.s32 	%r31, %r31, 32;
	add.s32 	%r30, %r30, %r12;
	@%p2 bra 	$L__BB0_2;
$L__BB0_3:
	cvta.to.global.u64 	%rd10, %rd5;
	mad.lo.s32 	%r29, %r19, %r2, %r4;
	mul.wide.u32 	%rd11, %r29, 4;
	add.s64 	%rd12, %rd10, %rd11;
	st.global.f32 	[%rd12], %f104;
	ret;

}


// ===== COMPILED SASS (sm_100) =====

	.target	sm_100

	.elftype	@"ET_EXEC"


//--------------------- .note.nv.tkinfo           --------------------------
	.section	.note.nv.tkinfo,"",@"SHT_NOTE"
	.sectionflags	@"SHF_NOTE_NV_TKINFO"
	.tkinfo
        /*0018*/ 	.word	0x00000002
        /*0030*/ 	.string	""
        /*0030*/ 	.string	"ptxas"
        /*0030*/ 	.string	"Cuda compilation tools, release 13.0, V13.0.88"
        /*0030*/ 	.string	"Build cuda_13.0.r13.0/compiler.36424714_0"
        /*0030*/ 	.string	"-arch sm_100 -m 64 "



//--------------------- .note.nv.cuinfo           --------------------------
	.section	.note.nv.cuinfo,"",@"SHT_NOTE"
	.sectionflags	@"SHF_NOTE_NV_CUINFO"
        /*0018*/ 	.short	0x0002
        /*001a*/ 	.short	0x0064
        /*001c*/ 	.short	0x0082
	.zero		2


//--------------------- .nv.info                  --------------------------
	.section	.nv.info,"",@"SHT_CUDA_INFO"
	.align	4


	//----- nvinfo : EIATTR_REGCOUNT
	.align		4
        /*0000*/ 	.byte	0x04, 0x2f
        /*0002*/ 	.short	(.L_1 - .L_0)
	.align		4
.L_0:
        /*0004*/ 	.word	index@(_Z15mm_tiled_kernelPfS_S_j)
        /*0008*/ 	.word	0x00000020


	//----- nvinfo : EIATTR_FRAME_SIZE
	.align		4
.L_1:
        /*000c*/ 	.byte	0x04, 0x11
        /*000e*/ 	.short	(.L_3 - .L_2)
	.align		4
.L_2:
        /*0010*/ 	.word	index@(_Z15mm_tiled_kernelPfS_S_j)
        /*0014*/ 	.word	0x00000000


	//----- nvinfo : EIATTR_MIN_STACK_SIZE
	.align		4
.L_3:
        /*0018*/ 	.byte	0x04, 0x12
        /*001a*/ 	.short	(.L_5 - .L_4)
	.align		4
.L_4:
        /*001c*/ 	.word	index@(_Z15mm_tiled_kernelPfS_S_j)
        /*0020*/ 	.word	0x00000000
.L_5:


//--------------------- .nv.compat                --------------------------
	.section	.nv.compat,"",@"SHT_CUDA_COMPAT_INFO"
	.align	4
        /*0000*/ 	.byte	0x02, 0x09, 0x00, 0x00, 0x02, 0x02, 0x01, 0x00, 0x02, 0x05, 0x05, 0x00, 0x03, 0x07, 0x01, 0x01
        /*0010*/ 	.byte	0x02, 0x03, 0x00, 0x00, 0x02, 0x06, 0x01, 0x00, 0x04, 0x0b, 0x08, 0x00, 0x09, 0x00, 0x00, 0x00
        /*0020*/ 	.byte	0x00, 0x00, 0x00, 0x00


//--------------------- .nv.info._Z15mm_tiled_kernelPfS_S_j --------------------------
	.section	.nv.info._Z15mm_tiled_kernelPfS_S_j,"",@"SHT_CUDA_INFO"
	.sectionflags	@""
	.align	4


	//----- nvinfo : EIATTR_CUDA_API_VERSION
	.align		4
        /*0000*/ 	.byte	0x04, 0x37
        /*0002*/ 	.short	(.L_7 - .L_6)
.L_6:
        /*0004*/ 	.word	0x00000082


	//----- nvinfo : EIATTR_KPARAM_INFO
	.align		4
.L_7:
        /*0008*/ 	.byte	0x04, 0x17
        /*000a*/ 	.short	(.L_9 - .L_8)
.L_8:
        /*000c*/ 	.word	0x00000000
        /*0010*/ 	.short	0x0003
        /*0012*/ 	.short	0x0018
        /*0014*/ 	.byte	0x00, 0xf0, 0x11, 0x00


	//----- nvinfo : EIATTR_KPARAM_INFO
	.align		4
.L_9:
        /*0018*/ 	.byte	0x04, 0x17
        /*001a*/ 	.short	(.L_11 - .L_10)
.L_10:
        /*001c*/ 	.word	0x00000000
        /*0020*/ 	.short	0x0002
        /*0022*/ 	.short	0x0010
        /*0024*/ 	.byte	0x00, 0xf5, 0x21, 0x00


	//----- nvinfo : EIATTR_KPARAM_INFO
	.align		4
.L_11:
        /*0028*/ 	.byte	0x04, 0x17
        /*002a*/ 	.short	(.L_13 - .L_12)
.L_12:
        /*002c*/ 	.word	0x00000000
        /*0030*/ 	.short	0x0001
        /*0032*/ 	.short	0x0008
        /*0034*/ 	.byte	0x00, 0xf5, 0x21, 0x00


	//----- nvinfo : EIATTR_KPARAM_INFO
	.align		4
.L_13:
        /*0038*/ 	.byte	0x04, 0x17
        /*003a*/ 	.short	(.L_15 - .L_14)
.L_14:
        /*003c*/ 	.word	0x00000000
        /*0040*/ 	.short	0x0000
        /*0042*/ 	.short	0x0000
        /*0044*/ 	.byte	0x00, 0xf5, 0x21, 0x00


	//----- nvinfo : EIATTR_SPARSE_MMA_MASK
	.align		4
.L_15:
        /*0048*/ 	.byte	0x03, 0x50
        /*004a*/ 	.short	0x0000


	//----- nvinfo : EIATTR_MAXREG_COUNT
	.align		4
        /*004c*/ 	.byte	0x03, 0x1b
        /*004e*/ 	.short	0x00ff


	//----- nvinfo : EIATTR_NUM_BARRIERS
	.align		4
        /*0050*/ 	.byte	0x02, 0x4c
        /*0052*/ 	.byte	0x01
	.zero		1


	//----- nvinfo : EIATTR_MERCURY_ISA_VERSION
	.align		4
        /*0054*/ 	.byte	0x03, 0x5f
        /*0056*/ 	.short	0x0101


	//----- nvinfo : EIATTR_VRC_CTA_INIT_COUNT
	.align		4
        /*0058*/ 	.byte	0x02, 0x4a
	.zero		1
	.zero		1


	//----- nvinfo : EIATTR_EXIT_INSTR_OFFSETS
	.align		4
        /*005c*/ 	.byte	0x04, 0x1c
        /*005e*/ 	.short	(.L_17 - .L_16)


	//   ....[0]....
.L_16:
        /*0060*/ 	.word	0x00000770


	//----- nvinfo : EIATTR_CBANK_PARAM_SIZE
	.align		4
.L_17:
        /*0064*/ 	.byte	0x03, 0x19
        /*0066*/ 	.short	0x001c


	//----- nvinfo : EIATTR_PARAM_CBANK
	.align		4
        /*0068*/ 	.byte	0x04, 0x0a
        /*006a*/ 	.short	(.L_19 - .L_18)
	.align		4
.L_18:
        /*006c*/ 	.word	index@(.nv.constant0._Z15mm_tiled_kernelPfS_S_j)
        /*0070*/ 	.short	0x0380
        /*0072*/ 	.short	0x001c


	//----- nvinfo : EIATTR_SW_WAR
	.align		4
.L_19:
        /*0074*/ 	.byte	0x04, 0x36
        /*0076*/ 	.short	(.L_21 - .L_20)
.L_20:
        /*0078*/ 	.word	0x00000008
.L_21:


//--------------------- .nv.callgraph             --------------------------
	.section	.nv.callgraph,"",@"SHT_CUDA_CALLGRAPH"
	.align	4
	.sectionentsize	8
	.align		4
        /*0000*/ 	.word	0x00000000
	.align		4
        /*0004*/ 	.word	0xffffffff
	.align		4
        /*0008*/ 	.word	0x00000000
	.align		4
        /*000c*/ 	.word	0xfffffffe
	.align		4
        /*0010*/ 	.word	0x00000000
	.align		4
        /*0014*/ 	.word	0xfffffffd
	.align		4
        /*0018*/ 	.word	0x00000000
	.align		4
        /*001c*/ 	.word	0xfffffffc


//--------------------- .text._Z15mm_tiled_kernelPfS_S_j --------------------------
	.section	.text._Z15mm_tiled_kernelPfS_S_j,"ax",@progbits
	.align	128
        .global         _Z15mm_tiled_kernelPfS_S_j
        .type           _Z15mm_tiled_kernelPfS_S_j,@function
        .size           _Z15mm_tiled_kernelPfS_S_j,(.L_x_3 - _Z15mm_tiled_kernelPfS_S_j)
        .other          _Z15mm_tiled_kernelPfS_S_j,@"STO_CUDA_ENTRY STV_DEFAULT"
_Z15mm_tiled_kernelPfS_S_j:
.text._Z15mm_tiled_kernelPfS_S_j:
[----:B------:R-:W-:Y:S01]  /*0000*/  LDC R1, c[0x0][0x37c] ;  /* 0x0000df00ff017b82 */ /* 0x000fe20000000800 */
[----:B------:R-:W0:Y:S07]  /*0010*/  S2R R8, SR_TID.Y ;  /* 0x0000000000087919 */ /* 0x000e2e0000002200 */
[----:B------:R-:W1:Y:S01]  /*0020*/  LDC R0, c[0x0][0x398] ;  /* 0x0000e600ff007b82 */ /* 0x000e620000000800 */
[----:B------:R-:W2:Y:S01]  /*0030*/  LDCU.64 UR8, c[0x0][0x358] ;  /* 0x00006b00ff0877ac */ /* 0x000ea20008000a00 */
[----:B------:R-:W-:Y:S01]  /*0040*/  HFMA2 R11, -RZ, RZ, 0, 0 ;  /* 0x00000000ff0b7431 */ /* 0x000fe200000001ff */
[----:B------:R-:W3:Y:S05]  /*0050*/  S2R R9, SR_TID.X ;  /* 0x0000000000097919 */ /* 0x000eea0000002100 */
[----:B------:R-:W0:Y:S08]  /*0060*/  LDC R3, c[0x0][0x364] ;  /* 0x0000d900ff037b82 */ /* 0x000e300000000800 */
[----:B------:R-:W0:Y:S08]  /*0070*/  S2UR UR4, SR_CTAID.Y ;  /* 0x00000000000479c3 */ /* 0x000e300000002600 */
[----:B------:R-:W3:Y:S01]  /*0080*/  S2UR UR5, SR_CTAID.X ;  /* 0x00000000000579c3 */ /* 0x000ee20000002500 */
[----:B-1----:R-:W-:-:S07]  /*0090*/  ISETP.GE.U32.AND P0, PT, R0, 0x20, PT ;  /* 0x000000200000780c */ /* 0x002fce0003f06070 */
[----:B------:R-:W3:Y:S08]  /*00a0*/  LDC R5, c[0x0][0x360] ;  /* 0x0000d800ff057b82 */ /* 0x000ef00000000800 */
[----:B------:R-:W1:Y:S01]  /*00b0*/  LDC.64 R22, c[0x0][0x390] ;  /* 0x0000e400ff167b82 */ /* 0x000e620000000a00 */
[----:B0-----:R-:W-:Y:S02]  /*00c0*/  IMAD R3, R3, UR4, R8 ;  /* 0x0000000403037c24 */ /* 0x001fe4000f8e0208 */
[----:B---3--:R-:W-:-:S04]  /*00d0*/  IMAD R5, R5, UR5, R9 ;  /* 0x0000000505057c24 */ /* 0x008fc8000f8e0209 */
[----:B------:R-:W-:-:S04]  /*00e0*/  IMAD R7, R3, R0, R5 ;  /* 0x0000000003077224 */ /* 0x000fc800078e0205 */
[----:B-1----:R-:W-:Y:S01]  /*00f0*/  IMAD.WIDE.U32 R22, R7, 0x4, R22 ;  /* 0x0000000407167825 */ /* 0x002fe200078e0016 */
[----:B--2---:R-:W-:Y:S06]  /*0100*/  @!P0 BRA `(.L_x_0) ;  /* 0x0000000400948947 */ /* 0x004fec0003800000 */
[----:B------:R-:W0:Y:S01]  /*0110*/  S2UR UR6, SR_CgaCtaId ;  /* 0x00000000000679c3 */ /* 0x000e220000008800 */
[----:B------:R-:W-:Y:S01]  /*0120*/  UMOV UR4, 0x400 ;  /* 0x0000040000047882 */ /* 0x000fe20000000000 */
[----:B------:R-:W-:Y:S01]  /*0130*/  SHF.R.U32.HI R4, RZ, 0x5, R0 ;  /* 0x00000005ff047819 */ /* 0x000fe20000011600 */
[----:B------:R-:W-:Y:S01]  /*0140*/  UIADD3 UR5, UPT, UPT, UR4, 0x1000, URZ ;  /* 0x0000100004057890 */ /* 0x000fe2000fffe0ff */
[-C--:B------:R-:W-:Y:S01]  /*0150*/  IMAD R2, R3, R0.reuse, R9 ;  /* 0x0000000003027224 */ /* 0x080fe200078e0209 */
[----:B------:R-:W-:Y:S01]  /*0160*/  MOV R11, RZ ;  /* 0x000000ff000b7202 */ /* 0x000fe20000000f00 */
[----:B------:R-:W-:Y:S01]  /*0170*/  IMAD R3, R8, R0, R5 ;  /* 0x0000000008037224 */ /* 0x000fe200078e0205 */
[----:B------:R-:W-:Y:S01]  /*0180*/  IADD3 R4, PT, PT, -R4, RZ, RZ ;  /* 0x000000ff04047210 */ /* 0x000fe20007ffe1ff */
[----:B------:R-:W1:Y:S08]  /*0190*/  LDC.64 R20, c[0x0][0x380] ;  /* 0x0000e000ff147b82 */ /* 0x000e700000000a00 */
[----:B------:R-:W2:Y:S01]  /*01a0*/  LDC.64 R18, c[0x0][0x388] ;  /* 0x0000e200ff127b82 */ /* 0x000ea20000000a00 */
[----:B0-----:R-:W-:-:S02]  /*01b0*/  ULEA UR4, UR6, UR4, 0x18 ;  /* 0x0000000406047291 */ /* 0x001fc4000f8ec0ff */
[----:B------:R-:W-:-:S04]  /*01c0*/  ULEA UR5, UR6, UR5, 0x18 ;  /* 0x0000000506057291 */ /* 0x000fc8000f8ec0ff */
[C---:B------:R-:W-:Y:S02]  /*01d0*/  LEA R16, R8.reuse, UR4, 0x7 ;  /* 0x0000000408107c11 */ /* 0x040fe4000f8e38ff */
[C---:B------:R-:W-:Y:S02]  /*01e0*/  LEA R6, R9.reuse, UR5, 0x2 ;  /* 0x0000000509067c11 */ /* 0x040fe4000f8e10ff */
[----:B------:R-:W-:Y:S02]  /*01f0*/  LEA R7, R9, R16, 0x2 ;  /* 0x0000001009077211 */ /* 0x000fe400078e10ff */
[----:B------:R-:W-:-:S07]  /*0200*/  LEA R5, R8, R6, 0x7 ;  /* 0x0000000608057211 */ /* 0x000fce00078e38ff */
.L_x_1:
[----:B-1----:R-:W-:-:S04]  /*0210*/  IMAD.WIDE.U32 R24, R2, 0x4, R20 ;  /* 0x0000000402187825 */ /* 0x002fc800078e0014 */
[----:B--2---:R-:W-:Y:S02]  /*0220*/  IMAD.WIDE.U32 R8, R3, 0x4, R18 ;  /* 0x0000000403087825 */ /* 0x004fe400078e0012 */
[----:B------:R-:W2:Y:S04]  /*0230*/  LDG.E R24, desc[UR8][R24.64] ;  /* 0x0000000818187981 */ /* 0x000ea8000c1e1900 */
[----:B------:R-:W3:Y:S01]  /*0240*/  LDG.E R26, desc[UR8][R8.64] ;  /* 0x00000008081a7981 */ /* 0x000ee2000c1e1900 */
[----:B------:R-:W-:Y:S02]  /*0250*/  IADD3 R4, PT, PT, R4, 0x1, RZ ;  /* 0x0000000104047810 */ /* 0x000fe40007ffe0ff */
[----:B------:R-:W-:Y:S02]  /*0260*/  IADD3 R2, PT, PT, R2, 0x20, RZ ;  /* 0x0000002002027810 */ /* 0x000fe40007ffe0ff */
[----:B------:R-:W-:-:S02]  /*0270*/  ISETP.NE.AND P0, PT, R4, RZ, PT ;  /* 0x000000ff0400720c */ /* 0x000fc40003f05270 */
[----:B------:R-:W-:Y:S01]  /*0280*/  LEA R3, R0, R3, 0x5 ;  /* 0x0000000300037211 */ /* 0x000fe200078e28ff */
[----:B--2---:R-:W-:Y:S04]  /*0290*/  STS [R7], R24 ;  /* 0x0000001807007388 */ /* 0x004fe80000000800 */
[----:B---3--:R-:W-:Y:S01]  /*02a0*/  STS [R5], R26 ;  /* 0x0000001a05007388 */ /* 0x008fe20000000800 */
[----:B------:R-:W-:Y:S06]  /*02b0*/  BAR.SYNC.DEFER_BLOCKING 0x0 ;  /* 0x0000000000007b1d */ /* 0x000fec0000010000 */
[----:B------:R-:W-:Y:S04]  /*02c0*/  LDS R10, [R6] ;  /* 0x00000000060a7984 */ /* 0x000fe80000000800 */
[----:B------:R-:W0:Y:S04]  /*02d0*/  LDS.128 R12, [R16] ;  /* 0x00000000100c7984 */ /* 0x000e280000000c00 */
[----:B------:R-:W1:Y:S04]  /*02e0*/  LDS R27, [R6+0x80] ;  /* 0x00008000061b7984 */ /* 0x000e680000000800 */
[----:B------:R-:W2:Y:S04]  /*02f0*/  LDS R17, [R6+0x100] ;  /* 0x0001000006117984 */ /* 0x000ea80000000800 */
[----:B------:R-:W3:Y:S04]  /*0300*/  LDS R29, [R6+0x180] ;  /* 0x00018000061d7984 */ /* 0x000ee80000000800 */
[----:B------:R-:W-:Y:S01]  /*0310*/  LDS R25, [R6+0x380] ;  /* 0x0003800006197984 */ /* 0x000fe20000000800 */
[----:B0-----:R-:W-:-:S03]  /*0320*/  FFMA R10, R12, R10, R11 ;  /* 0x0000000a0c0a7223 */ /* 0x001fc6000000000b */
[----:B------:R-:W-:Y:S01]  /*0330*/  LDS R12, [R6+0x280] ;  /* 0x00028000060c7984 */ /* 0x000fe20000000800 */
[----:B-1----:R-:W-:-:S03]  /*0340*/  FFMA R28, R27, R13, R10 ;  /* 0x0000000d1b1c7223 */ /* 0x002fc6000000000a */
[----:B------:R-:W-:Y:S01]  /*0350*/  LDS R13, [R6+0x200] ;  /* 0x00020000060d7984 */ /* 0x000fe20000000800 */
[----:B--2---:R-:W-:-:S03]  /*0360*/  FFMA R14, R17, R14, R28 ;  /* 0x0000000e110e7223 */ /* 0x004fc6000000001c */
[----:B------:R-:W0:Y:S01]  /*0370*/  LDS.128 R8, [R16+0x10] ;  /* 0x0000100010087984 */ /* 0x000e220000000c00 */
[----:B---3--:R-:W-:-:S03]  /*0380*/  FFMA R15, R29, R15, R14 ;  /* 0x0000000f1d0f7223 */ /* 0x008fc6000000000e */
[----:B------:R-:W1:Y:S01]  /*0390*/  LDS R17, [R6+0x300] ;  /* 0x0003000006117984 */ /* 0x000e620000000800 */
[----:B0-----:R-:W-:-:S03]  /*03a0*/  FFMA R13, R8, R13, R15 ;  /* 0x0000000d080d7223 */ /* 0x001fc6000000000f */
[----:B------:R-:W-:Y:S01]  /*03b0*/  LDS R8, [R6+0x480] ;  /* 0x0004800006087984 */ /* 0x000fe20000000800 */
[----:B------:R-:W-:-:S03]  /*03c0*/  FFMA R24, R12, R9, R13 ;  /* 0x000000090c187223 */ /* 0x000fc6000000000d */
[----:B------:R-:W-:Y:S01]  /*03d0*/  LDS R9, [R6+0x400] ;  /* 0x0004000006097984 */ /* 0x000fe20000000800 */
[----:B-1----:R-:W-:-:S03]  /*03e0*/  FFMA R10, R17, R10, R24 ;  /* 0x0000000a110a7223 */ /* 0x002fc60000000018 */
[----:B------:R-:W0:Y:S01]  /*03f0*/  LDS.128 R12, [R16+0x20] ;  /* 0x00002000100c7984 */ /* 0x000e220000000c00 */
[----:B------:R-:W-:-:S03]  /*0400*/  FFMA R11, R25, R11, R10 ;  /* 0x0000000b190b7223 */ /* 0x000fc6000000000a */
[----:B------:R-:W1:Y:S04]  /*0410*/  LDS R17, [R6+0x500] ;  /* 0x0005000006117984 */ /* 0x000e680000000800 */
[----:B------:R-:W2:Y:S01]  /*0420*/  LDS R25, [R6+0x580] ;  /* 0x0005800006197984 */ /* 0x000ea20000000800 */
[----:B0-----:R-:W-:-:S03]  /*0430*/  FFMA R9, R12, R9, R11 ;  /* 0x000000090c097223 */ /* 0x001fc6000000000b */
[----:B------:R-:W-:Y:S01]  /*0440*/  LDS R12, [R6+0x680] ;  /* 0x00068000060c7984 */ /* 0x000fe20000000800 */
[----:B------:R-:W-:-:S03]  /*0450*/  FFMA R24, R8, R13, R9 ;  /* 0x0000000d08187223 */ /* 0x000fc60000000009 */
[----:B------:R-:W-:Y:S01]  /*0460*/  LDS R13, [R6+0x600] ;  /* 0x00060000060d7984 */ /* 0x000fe20000000800 */
[----:B-1----:R-:W-:-:S03]  /*0470*/  FFMA R14, R17, R14, R24 ;  /* 0x0000000e110e7223 */ /* 0x002fc60000000018 */
[----:B------:R-:W0:Y:S01]  /*0480*/  LDS.128 R8, [R16+0x30] ;  /* 0x0000300010087984 */ /* 0x000e220000000c00 */
[----:B--2---:R-:W-:-:S03]  /*0490*/  FFMA R15, R25, R15, R14 ;  /* 0x0000000f190f7223 */ /* 0x004fc6000000000e */
        /* <DEDUP_REMOVED lines=19> */
[----:B------:R-:W-:Y:S04]  /*05d0*/  LDS R24, [R6+0xc80] ;  /* 0x000c800006187984 */ /* 0x000fe80000000800 */
[----:B------:R-:W-:Y:S01]  /*05e0*/  LDS R17, [R6+0xd00] ;  /* 0x000d000006117984 */ /* 0x000fe20000000800 */
[----:B0-----:R-:W-:-:S03]  /*05f0*/  FFMA R13, R8, R13, R15 ;  /* 0x0000000d080d7223 */ /* 0x001fc6000000000f */
[----:B------:R-:W0:Y:S01]  /*0600*/  LDS R8, [R6+0xb80] ;  /* 0x000b800006087984 */ /* 0x000e220000000800 */
[----:B------:R-:W-:-:S03]  /*0610*/  FFMA R26, R12, R9, R13 ;  /* 0x000000090c1a7223 */ /* 0x000fc6000000000d */
[----:B------:R-:W-:Y:S01]  /*0620*/  LDS R9, [R6+0xc00] ;  /* 0x000c000006097984 */ /* 0x000fe20000000800 */
[----:B-1----:R-:W-:-:S03]  /*0630*/  FFMA R25, R25, R10, R26 ;  /* 0x0000000a19197223 */ /* 0x002fc6000000001a */
[----:B------:R-:W1:Y:S01]  /*0640*/  LDS.128 R12, [R16+0x60] ;  /* 0x00006000100c7984 */ /* 0x000e620000000c00 */
[----:B0-----:R-:W-:-:S03]  /*0650*/  FFMA R11, R8, R11, R25 ;  /* 0x0000000b080b7223 */ /* 0x001fc60000000019 */
[----:B------:R-:W-:Y:S01]  /*0660*/  LDS R25, [R6+0xf80] ;  /* 0x000f800006197984 */ /* 0x000fe20000000800 */
[----:B-1----:R-:W-:-:S03]  /*0670*/  FFMA R9, R12, R9, R11 ;  /* 0x000000090c097223 */ /* 0x002fc6000000000b */
[----:B------:R-:W0:Y:S01]  /*0680*/  LDS R12, [R6+0xd80] ;  /* 0x000d8000060c7984 */ /* 0x000e220000000800 */
[----:B------:R-:W-:-:S03]  /*0690*/  FFMA R26, R24, R13, R9 ;  /* 0x0000000d181a7223 */ /* 0x000fc60000000009 */
[----:B------:R-:W-:Y:S01]  /*06a0*/  LDS R13, [R6+0xe00] ;  /* 0x000e0000060d7984 */ /* 0x000fe20000000800 */
[----:B------:R-:W-:-:S03]  /*06b0*/  FFMA R17, R17, R14, R26 ;  /* 0x0000000e11117223 */ /* 0x000fc6000000001a */
[----:B------:R-:W1:Y:S04]  /*06c0*/  LDS.128 R8, [R16+0x70] ;  /* 0x0000700010087984 */ /* 0x000e680000000c00 */
[----:B------:R-:W2:Y:S04]  /*06d0*/  LDS R24, [R6+0xe80] ;  /* 0x000e800006187984 */ /* 0x000ea80000000800 */
[----:B------:R-:W3:Y:S01]  /*06e0*/  LDS R14, [R6+0xf00] ;  /* 0x000f0000060e7984 */ /* 0x000ee20000000800 */
[----:B0-----:R-:W-:-:S04]  /*06f0*/  FFMA R15, R12, R15, R17 ;  /* 0x0000000f0c0f7223 */ /* 0x001fc80000000011 */
[----:B-1----:R-:W-:-:S04]  /*0700*/  FFMA R13, R8, R13, R15 ;  /* 0x0000000d080d7223 */ /* 0x002fc8000000000f */
[----:B--2---:R-:W-:-:S04]  /*0710*/  FFMA R9, R24, R9, R13 ;  /* 0x0000000918097223 */ /* 0x004fc8000000000d */
[----:B---3--:R-:W-:-:S04]  /*0720*/  FFMA R10, R14, R10, R9 ;  /* 0x0000000a0e0a7223 */ /* 0x008fc80000000009 */
[----:B------:R-:W-:Y:S01]  /*0730*/  FFMA R11, R25, R11, R10 ;  /* 0x0000000b190b7223 */ /* 0x000fe2000000000a */
[----:B------:R-:W-:Y:S06]  /*0740*/  BAR.SYNC.DEFER_BLOCKING 0x0 ;  /* 0x0000000000007b1d */ /* 0x000fec0000010000 */
[----:B------:R-:W-:Y:S05]  /*0750*/  @P0 BRA `(.L_x_1) ;  /* 0xfffffff800ac0947 */ /* 0x000fea000383ffff */
.L_x_0:
[----:B------:R-:W-:Y:S01]  /*0760*/  STG.E desc[UR8][R22.64], R11 ;  /* 0x0000000b16007986 */ /* 0x000fe2000c101908 */
[----:B------:R-:W-:Y:S05]  /*0770*/  EXIT ;  /* 0x000000000000794d */ /* 0x000fea0003800000 */
.L_x_2:
[----:B------:R-:W-:-:S00]  /*0780*/  BRA `(.L_x_2) ;  /* 0xfffffffc00fc7947 */ /* 0x000fc0000383ffff */
[----:B------:R-:W-:-:S00]  /*0790*/  NOP ;  /* 0x0000000000007918 */ /* 0x000fc00000000000 */
        /* <DEDUP_REMOVED lines=14> */
.L_x_3:


//--------------------- .nv.shared._Z15mm_tiled_kernelPfS_S_j --------------------------
	.section	.nv.shared._Z15mm_tiled_kernelPfS_S_j,"aw",@nobits
	.sectionflags	@""
	.align	4
.nv.shared._Z15mm_tiled_kernelPfS_S_j:
	.zero		9216


//--------------------- .nv.shared.reserved.0     --------------------------
	.section	.nv.shared.reserved.0,"aw",@nobits
	.weak		__nv_reservedSMEM_offset_0_alias
	.size		__nv_reservedSMEM_offset_0_alias, 0, 64
	.other		__nv_reservedSMEM_offset_0_alias,@"STO_CUDA_RESERVED_SHARED STV_DEFAULT"
__nv_reservedSMEM_offset_0_alias:
	.zero		0
	.zero		64


//--------------------- .nv.constant0._Z15mm_tiled_kernelPfS_S_j --------------------------
	.section	.nv.constant0._Z15mm_tiled_kernelPfS_S_j,"a",@progbits
	.sectionflags	@""
	.align	4
.nv.constant0._Z15mm_tiled_kernelPfS_S_j:
	.zero		924


//--------------------- SYMBOLS --------------------------

	.type		.nv.reservedSmem.offset0,@object
	.size		.nv.reservedSmem.offset0,0x4
	.type		.nv.reservedSmem.cap,@object
	.size		.nv.reservedSmem.cap,0x4
